//
// Generated by NVIDIA NVVM Compiler
//
// Compiler Build ID: CL-36424714
// Cuda compilation tools, release 13.0, V13.0.88
// Based on NVVM 20.0.0
//

.version 9.0
.target sm_100
.address_size 64

	// .globl	_Z17sumMatrixOnGPUMixPfS_S_ii

.visible .entry _Z17sumMatrixOnGPUMixPfS_S_ii(
	.param .u64 .ptr .align 1 _Z17sumMatrixOnGPUMixPfS_S_ii_param_0,
	.param .u64 .ptr .align 1 _Z17sumMatrixOnGPUMixPfS_S_ii_param_1,
	.param .u64 .ptr .align 1 _Z17sumMatrixOnGPUMixPfS_S_ii_param_2,
	.param .u32 _Z17sumMatrixOnGPUMixPfS_S_ii_param_3,
	.param .u32 _Z17sumMatrixOnGPUMixPfS_S_ii_param_4
)
{
	.reg .pred 	%p<4>;
	.reg .b32 	%r<9>;
	.reg .b32 	%f<4>;
	.reg .b64 	%rd<11>;

	ld.param.u64 	%rd1, [_Z17sumMatrixOnGPUMixPfS_S_ii_param_0];
	ld.param.u64 	%rd2, [_Z17sumMatrixOnGPUMixPfS_S_ii_param_1];
	ld.param.u64 	%rd3, [_Z17sumMatrixOnGPUMixPfS_S_ii_param_2];
	ld.param.u32 	%r2, [_Z17sumMatrixOnGPUMixPfS_S_ii_param_3];
	ld.param.u32 	%r3, [_Z17sumMatrixOnGPUMixPfS_S_ii_param_4];
	mov.u32 	%r4, %tid.x;
	mov.u32 	%r5, %ctaid.x;
	mov.u32 	%r6, %ntid.x;
	mad.lo.s32 	%r7, %r5, %r6, %r4;
	mov.u32 	%r8, %ctaid.y;
	mad.lo.s32 	%r1, %r2, %r8, %r7;
	setp.ge.u32 	%p1, %r7, %r2;
	setp.ge.u32 	%p2, %r8, %r3;
	or.pred  	%p3, %p1, %p2;
	@%p3 bra 	$L__BB0_2;
	cvta.to.global.u64 	%rd4, %rd1;
	cvta.to.global.u64 	%rd5, %rd2;
	cvta.to.global.u64 	%rd6, %rd3;
	mul.wide.u32 	%rd7, %r1, 4;
	add.s64 	%rd8, %rd4, %rd7;
	ld.global.f32 	%f1, [%rd8];
	add.s64 	%rd9, %rd5, %rd7;
	ld.global.f32 	%f2, [%rd9];
	add.f32 	%f3, %f1, %f2;
	add.s64 	%rd10, %rd6, %rd7;
	st.global.f32 	[%rd10], %f3;
$L__BB0_2:
	ret;

}


// ===== COMPILED SASS (sm_100) =====

	.target	sm_100

	.elftype	@"ET_EXEC"


//--------------------- .note.nv.tkinfo           --------------------------
	.section	.note.nv.tkinfo,"",@"SHT_NOTE"
	.sectionflags	@"SHF_NOTE_NV_TKINFO"
	.tkinfo
        /*0018*/ 	.word	0x00000002
        /*0030*/ 	.string	""
        /*0030*/ 	.string	"ptxas"
        /*0030*/ 	.string	"Cuda compilation tools, release 13.0, V13.0.88"
        /*0030*/ 	.string	"Build cuda_13.0.r13.0/compiler.36424714_0"
        /*0030*/ 	.string	"-arch sm_100 -m 64 "



//--------------------- .note.nv.cuinfo           --------------------------
	.section	.note.nv.cuinfo,"",@"SHT_NOTE"
	.sectionflags	@"SHF_NOTE_NV_CUINFO"
        /*0018*/ 	.short	0x0002
        /*001a*/ 	.short	0x0064
        /*001c*/ 	.short	0x0082
	.zero		2


//--------------------- .nv.info                  --------------------------
	.section	.nv.info,"",@"SHT_CUDA_INFO"
	.align	4


	//----- nvinfo : EIATTR_REGCOUNT
	.align		4
        /*0000*/ 	.byte	0x04, 0x2f
        /*0002*/ 	.short	(.L_1 - .L_0)
	.align		4
.L_0:
        /*0004*/ 	.word	index@(_Z17sumMatrixOnGPUMixPfS_S_ii)
        /*0008*/ 	.word	0x0000000c


	//----- nvinfo : EIATTR_FRAME_SIZE
	.align		4
.L_1:
        /*000c*/ 	.byte	0x04, 0x11
        /*000e*/ 	.short	(.L_3 - .L_2)
	.align		4
.L_2:
        /*0010*/ 	.word	index@(_Z17sumMatrixOnGPUMixPfS_S_ii)
        /*0014*/ 	.word	0x00000000


	//----- nvinfo : EIATTR_MIN_STACK_SIZE
	.align		4
.L_3:
        /*0018*/ 	.byte	0x04, 0x12
        /*001a*/ 	.short	(.L_5 - .L_4)
	.align		4
.L_4:
        /*001c*/ 	.word	index@(_Z17sumMatrixOnGPUMixPfS_S_ii)
        /*0020*/ 	.word	0x00000000
.L_5:


//--------------------- .nv.compat                --------------------------
	.section	.nv.compat,"",@"SHT_CUDA_COMPAT_INFO"
	.align	4
        /*0000*/ 	.byte	0x02, 0x09, 0x00, 0x00, 0x02, 0x02, 0x01, 0x00, 0x02, 0x05, 0x05, 0x00, 0x03, 0x07, 0x01, 0x01
        /*0010*/ 	.byte	0x02, 0x03, 0x00, 0x00, 0x02, 0x06, 0x01, 0x00, 0x04, 0x0b, 0x08, 0x00, 0x09, 0x00, 0x00, 0x00
        /*0020*/ 	.byte	0x00, 0x00, 0x00, 0x00


//--------------------- .nv.info._Z17sumMatrixOnGPUMixPfS_S_ii --------------------------
	.section	.nv.info._Z17sumMatrixOnGPUMixPfS_S_ii,"",@"SHT_CUDA_INFO"
	.sectionflags	@""
	.align	4


	//----- nvinfo : EIATTR_CUDA_API_VERSION
	.align		4
        /*0000*/ 	.byte	0x04, 0x37
        /*0002*/ 	.short	(.L_7 - .L_6)
.L_6:
        /*0004*/ 	.word	0x00000082


	//----- nvinfo : EIATTR_KPARAM_INFO
	.align		4
.L_7:
        /*0008*/ 	.byte	0x04, 0x17
        /*000a*/ 	.short	(.L_9 - .L_8)
.L_8:
        /*000c*/ 	.word	0x00000000
        /*0010*/ 	.short	0x0004
        /*0012*/ 	.short	0x001c
        /*0014*/ 	.byte	0x00, 0xf0, 0x11, 0x00


	//----- nvinfo : EIATTR_KPARAM_INFO
	.align		4
.L_9:
        /*0018*/ 	.byte	0x04, 0x17
        /*001a*/ 	.short	(.L_11 - .L_10)
.L_10:
        /*001c*/ 	.word	0x00000000
        /*0020*/ 	.short	0x0003
        /*0022*/ 	.short	0x0018
        /*0024*/ 	.byte	0x00, 0xf0, 0x11, 0x00


	//----- nvinfo : EIATTR_KPARAM_INFO
	.align		4
.L_11:
        /*0028*/ 	.byte	0x04, 0x17
        /*002a*/ 	.short	(.L_13 - .L_12)
.L_12:
        /*002c*/ 	.word	0x00000000
        /*0030*/ 	.short	0x0002
        /*0032*/ 	.short	0x0010
        /*0034*/ 	.byte	0x00, 0xf5, 0x21, 0x00


	//----- nvinfo : EIATTR_KPARAM_INFO
	.align		4
.L_13:
        /*0038*/ 	.byte	0x04, 0x17
        /*003a*/ 	.short	(.L_15 - .L_14)
.L_14:
        /*003c*/ 	.word	0x00000000
        /*0040*/ 	.short	0x0001
        /*0042*/ 	.short	0x0008
        /*0044*/ 	.byte	0x00, 0xf5, 0x21, 0x00


	//----- nvinfo : EIATTR_KPARAM_INFO
	.align		4
.L_15:
        /*0048*/ 	.byte	0x04, 0x17
        /*004a*/ 	.short	(.L_17 - .L_16)
.L_16:
        /*004c*/ 	.word	0x00000000
        /*0050*/ 	.short	0x0000
        /*0052*/ 	.short	0x0000
        /*0054*/ 	.byte	0x00, 0xf5, 0x21, 0x00


	//----- nvinfo : EIATTR_SPARSE_MMA_MASK
	.align		4
.L_17:
        /*0058*/ 	.byte	0x03, 0x50
        /*005a*/ 	.short	0x0000


	//----- nvinfo : EIATTR_MAXREG_COUNT
	.align		4
        /*005c*/ 	.byte	0x03, 0x1b
        /*005e*/ 	.short	0x00ff


	//----- nvinfo : EIATTR_MERCURY_ISA_VERSION
	.align		4
        /*0060*/ 	.byte	0x03, 0x5f
        /*0062*/ 	.short	0x0101


	//----- nvinfo : EIATTR_VRC_CTA_INIT_COUNT
	.align		4
        /*0064*/ 	.byte	0x02, 0x4a
	.zero		1
	.zero		1


	//----- nvinfo : EIATTR_EXIT_INSTR_OFFSETS
	.align		4
        /*0068*/ 	.byte	0x04, 0x1c
        /*006a*/ 	.short	(.L_19 - .L_18)


	//   ....[0]....
.L_18:
        /*006c*/ 	.word	0x000000a0


	//   ....[1]....
        /*0070*/ 	.word	0x00000160


	//----- nvinfo : EIATTR_CBANK_PARAM_SIZE
	.align		4
.L_19:
        /*0074*/ 	.byte	0x03, 0x19
        /*0076*/ 	.short	0x0020


	//----- nvinfo : EIATTR_PARAM_CBANK
	.align		4
        /*0078*/ 	.byte	0x04, 0x0a
        /*007a*/ 	.short	(.L_21 - .L_20)
	.align		4
.L_20:
        /*007c*/ 	.word	index@(.nv.constant0._Z17sumMatrixOnGPUMixPfS_S_ii)
        /*0080*/ 	.short	0x0380
        /*0082*/ 	.short	0x0020


	//----- nvinfo : EIATTR_SW_WAR
	.align		4
.L_21:
        /*0084*/ 	.byte	0x04, 0x36
        /*0086*/ 	.short	(.L_23 - .L_22)
.L_22:
        /*0088*/ 	.word	0x00000008
.L_23:


//--------------------- .nv.callgraph             --------------------------
	.section	.nv.callgraph,"",@"SHT_CUDA_CALLGRAPH"
	.align	4
	.sectionentsize	8
	.align		4
        /*0000*/ 	.word	0x00000000
	.align		4
        /*0004*/ 	.word	0xffffffff
	.align		4
        /*0008*/ 	.word	0x00000000
	.align		4
        /*000c*/ 	.word	0xfffffffe
	.align		4
        /*0010*/ 	.word	0x00000000
	.align		4
        /*0014*/ 	.word	0xfffffffd
	.align		4
        /*0018*/ 	.word	0x00000000
	.align		4
        /*001c*/ 	.word	0xfffffffc


//--------------------- .text._Z17sumMatrixOnGPUMixPfS_S_ii --------------------------
	.section	.text._Z17sumMatrixOnGPUMixPfS_S_ii,"ax",@progbits
	.align	128
        .global         _Z17sumMatrixOnGPUMixPfS_S_ii
        .type           _Z17sumMatrixOnGPUMixPfS_S_ii,@function
        .size           _Z17sumMatrixOnGPUMixPfS_S_ii,(.L_x_1 - _Z17sumMatrixOnGPUMixPfS_S_ii)
        .other          _Z17sumMatrixOnGPUMixPfS_S_ii,@"STO_CUDA_ENTRY STV_DEFAULT"
_Z17sumMatrixOnGPUMixPfS_S_ii:
.text._Z17sumMatrixOnGPUMixPfS_S_ii:
[----:B------:R-:W-:Y:S01]  /*0000*/  LDC R1, c[0x0][0x37c] ;  /* 0x0000df00ff017b82 */ /* 0x000fe20000000800 */
[----:B------:R-:W0:Y:S07]  /*0010*/  S2R R3, SR_TID.X ;  /* 0x0000000000037919 */ /* 0x000e2e0000002100 */
[----:B------:R-:W0:Y:S08]  /*0020*/  S2UR UR4, SR_CTAID.X ;  /* 0x00000000000479c3 */ /* 0x000e300000002500 */
[----:B------:R-:W0:Y:S08]  /*0030*/  LDC R0, c[0x0][0x360] ;  /* 0x0000d800ff007b82 */ /* 0x000e300000000800 */
[----:B------:R-:W1:Y:S08]  /*0040*/  S2UR UR5, SR_CTAID.Y ;  /* 0x00000000000579c3 */ /* 0x000e700000002600 */
[----:B------:R-:W1:Y:S01]  /*0050*/  LDC.64 R4, c[0x0][0x398] ;  /* 0x0000e600ff047b82 */ /* 0x000e620000000a00 */
[----:B0-----:R-:W-:Y:S01]  /*0060*/  IMAD R3, R0, UR4, R3 ;  /* 0x0000000400037c24 */ /* 0x001fe2000f8e0203 */
[----:B-1----:R-:W-:-:S03]  /*0070*/  ISETP.LE.U32.AND P0, PT, R5, UR5, PT ;  /* 0x0000000505007c0c */ /* 0x002fc6000bf03070 */
[----:B------:R-:W-:Y:S01]  /*0080*/  IMAD R9, R4, UR5, R3 ;  /* 0x0000000504097c24 */ /* 0x000fe2000f8e0203 */
[----:B------:R-:W-:-:S13]  /*0090*/  ISETP.GE.U32.OR P0, PT, R3, R4, P0 ;  /* 0x000000040300720c */ /* 0x000fda0000706470 */
[----:B------:R-:W-:Y:S05]  /*00a0*/  @P0 EXIT ;  /* 0x000000000000094d */ /* 0x000fea0003800000 */
[----:B------:R-:W0:Y:S01]  /*00b0*/  LDC.64 R2, c[0x0][0x380] ;  /* 0x0000e000ff027b82 */ /* 0x000e220000000a00 */
[----:B------:R-:W1:Y:S07]  /*00c0*/  LDCU.64 UR4, c[0x0][0x358] ;  /* 0x00006b00ff0477ac */ /* 0x000e6e0008000a00 */
[----:B------:R-:W2:Y:S08]  /*00d0*/  LDC.64 R4, c[0x0][0x388] ;  /* 0x0000e200ff047b82 */ /* 0x000eb00000000a00 */
[----:B------:R-:W3:Y:S01]  /*00e0*/  LDC.64 R6, c[0x0][0x390] ;  /* 0x0000e400ff067b82 */ /* 0x000ee20000000a00 */
[----:B0-----:R-:W-:-:S06]  /*00f0*/  IMAD.WIDE.U32 R2, R9, 0x4, R2 ;  /* 0x0000000409027825 */ /* 0x001fcc00078e0002 */
[----:B-1----:R-:W4:Y:S01]  /*0100*/  LDG.E R2, desc[UR4][R2.64] ;  /* 0x0000000402027981 */ /* 0x002f22000c1e1900 */
[----:B--2---:R-:W-:-:S06]  /*0110*/  IMAD.WIDE.U32 R4, R9, 0x4, R4 ;  /* 0x0000000409047825 */ /* 0x004fcc00078e0004 */
[----:B------:R-:W4:Y:S01]  /*0120*/  LDG.E R5, desc[UR4][R4.64] ;  /* 0x0000000404057981 */ /* 0x000f22000c1e1900 */
[----:B---3--:R-:W-:-:S04]  /*0130*/  IMAD.WIDE.U32 R6, R9, 0x4, R6 ;  /* 0x0000000409067825 */ /* 0x008fc800078e0006 */
[----:B----4-:R-:W-:-:S05]  /*0140*/  FADD R9, R2, R5 ;  /* 0x0000000502097221 */ /* 0x010fca0000000000 */
[----:B------:R-:W-:Y:S01]  /*0150*/  STG.E desc[UR4][R6.64], R9 ;  /* 0x0000000906007986 */ /* 0x000fe2000c101904 */
[----:B------:R-:W-:Y:S05]  /*0160*/  EXIT ;  /* 0x000000000000794d */ /* 0x000fea0003800000 */
.L_x_0:
[----:B------:R-:W-:-:S00]  /*0170*/  BRA `(.L_x_0) ;  /* 0xfffffffc00fc7947 */ /* 0x000fc0000383ffff */
[----:B------:R-:W-:-:S00]  /*0180*/  NOP ;  /* 0x0000000000007918 */ /* 0x000fc00000000000 */
[----:B------:R-:W-:-:S00]  /*0190*/  NOP ;  /* 0x0000000000007918 */ /* 0x000fc00000000000 */
[----:B------:R-:W-:-:S00]  /*01a0*/  NOP ;  /* 0x0000000000007918 */ /* 0x000fc00000000000 */
[----:B------:R-:W-:-:S00]  /*01b0*/  NOP ;  /* 0x0000000000007918 */ /* 0x000fc00000000000 */
[----:B------:R-:W-:-:S00]  /*01c0*/  NOP ;  /* 0x0000000000007918 */ /* 0x000fc00000000000 */
[----:B------:R-:W-:-:S00]  /*01d0*/  NOP ;  /* 0x0000000000007918 */ /* 0x000fc00000000000 */
[----:B------:R-:W-:-:S00]  /*01e0*/  NOP ;  /* 0x0000000000007918 */ /* 0x000fc00000000000 */
[----:B------:R-:W-:-:S00]  /*01f0*/  NOP ;  /* 0x0000000000007918 */ /* 0x000fc00000000000 */
.L_x_1:


//--------------------- .nv.shared.reserved.0     --------------------------
	.section	.nv.shared.reserved.0,"aw",@nobits
	.weak		__nv_reservedSMEM_offset_0_alias
	.size		__nv_reservedSMEM_offset_0_alias, 0, 64
	.other		__nv_reservedSMEM_offset_0_alias,@"STO_CUDA_RESERVED_SHARED STV_DEFAULT"
__nv_reservedSMEM_offset_0_alias:
	.zero		0
	.zero		64


//--------------------- .nv.constant0._Z17sumMatrixOnGPUMixPfS_S_ii --------------------------
	.section	.nv.constant0._Z17sumMatrixOnGPUMixPfS_S_ii,"a",@progbits
	.sectionflags	@""
	.align	4
.nv.constant0._Z17sumMatrixOnGPUMixPfS_S_ii:
	.zero		928


//--------------------- SYMBOLS --------------------------

	.type		.nv.reservedSmem.offset0,@object
	.size		.nv.reservedSmem.offset0,0x4
